//
// Generated by NVIDIA NVVM Compiler
//
// Compiler Build ID: CL-36424714
// Cuda compilation tools, release 13.0, V13.0.88
// Based on NVVM 20.0.0
//

.version 9.0
.target sm_100
.address_size 64

	// .globl	_Z15UpdatePositionsidP7double2S0_
.extern .func  (.param .b32 func_retval0) vprintf
(
	.param .b64 vprintf_param_0,
	.param .b64 vprintf_param_1
)
;
.global .align 1 .b8 $str[35] = {37, 100, 32, 105, 115, 32, 111, 117, 116, 115, 105, 100, 101, 32, 114, 101, 103, 105, 111, 110, 46, 32, 37, 49, 46, 52, 102, 32, 37, 49, 46, 52, 102, 10};

.visible .entry _Z15UpdatePositionsidP7double2S0_(
	.param .u32 _Z15UpdatePositionsidP7double2S0__param_0,
	.param .f64 _Z15UpdatePositionsidP7double2S0__param_1,
	.param .u64 .ptr .align 1 _Z15UpdatePositionsidP7double2S0__param_2,
	.param .u64 .ptr .align 1 _Z15UpdatePositionsidP7double2S0__param_3
)
{
	.local .align 8 .b8 	__local_depot0[24];
	.reg .b64 	%SP;
	.reg .b64 	%SPL;
	.reg .pred 	%p<3>;
	.reg .b32 	%r<8>;
	.reg .b64 	%rd<12>;
	.reg .b64 	%fd<7>;

	mov.u64 	%SPL, __local_depot0;
	cvta.local.u64 	%SP, %SPL;
	ld.param.u32 	%r2, [_Z15UpdatePositionsidP7double2S0__param_0];
	ld.param.f64 	%fd3, [_Z15UpdatePositionsidP7double2S0__param_1];
	ld.param.u64 	%rd1, [_Z15UpdatePositionsidP7double2S0__param_2];
	ld.param.u64 	%rd2, [_Z15UpdatePositionsidP7double2S0__param_3];
	mov.u32 	%r3, %tid.x;
	mov.u32 	%r4, %ctaid.x;
	mov.u32 	%r5, %ntid.x;
	mad.lo.s32 	%r1, %r4, %r5, %r3;
	setp.ge.s32 	%p1, %r1, %r2;
	@%p1 bra 	$L__BB0_3;
	cvta.to.global.u64 	%rd3, %rd1;
	cvta.to.global.u64 	%rd4, %rd2;
	mul.wide.s32 	%rd5, %r1, 16;
	add.s64 	%rd6, %rd4, %rd5;
	ld.global.v2.f64 	{%fd1, %fd2}, [%rd6];
	add.s64 	%rd7, %rd3, %rd5;
	st.global.v2.f64 	[%rd7], {%fd1, %fd2};
	mul.f64 	%fd4, %fd2, %fd2;
	fma.rn.f64 	%fd5, %fd1, %fd1, %fd4;
	mul.f64 	%fd6, %fd3, %fd3;
	setp.leu.f64 	%p2, %fd5, %fd6;
	@%p2 bra 	$L__BB0_3;
	add.u64 	%rd8, %SP, 0;
	add.u64 	%rd9, %SPL, 0;
	st.local.u32 	[%rd9], %r1;
	st.local.f64 	[%rd9+8], %fd1;
	st.local.f64 	[%rd9+16], %fd2;
	mov.u64 	%rd10, $str;
	cvta.global.u64 	%rd11, %rd10;
	{ // callseq 0, 0
	.param .b64 param0;
	st.param.b64 	[param0], %rd11;
	.param .b64 param1;
	st.param.b64 	[param1], %rd8;
	.param .b32 retval0;
	call.uni (retval0), 
	vprintf, 
	(
	param0, 
	param1
	);
	ld.param.b32 	%r6, [retval0];
	} // callseq 0
$L__BB0_3:
	ret;

}


// ===== COMPILED SASS (sm_100) =====

	.target	sm_100

	.elftype	@"ET_EXEC"


//--------------------- .note.nv.tkinfo           --------------------------
	.section	.note.nv.tkinfo,"",@"SHT_NOTE"
	.sectionflags	@"SHF_NOTE_NV_TKINFO"
	.tkinfo
        /*0018*/ 	.word	0x00000002
        /*0030*/ 	.string	""
        /*0030*/ 	.string	"ptxas"
        /*0030*/ 	.string	"Cuda compilation tools, release 13.0, V13.0.88"
        /*0030*/ 	.string	"Build cuda_13.0.r13.0/compiler.36424714_0"
        /*0030*/ 	.string	"-arch sm_100 -m 64 "



//--------------------- .note.nv.cuinfo           --------------------------
	.section	.note.nv.cuinfo,"",@"SHT_NOTE"
	.sectionflags	@"SHF_NOTE_NV_CUINFO"
        /*0018*/ 	.short	0x0002
        /*001a*/ 	.short	0x0064
        /*001c*/ 	.short	0x0082
	.zero		2


//--------------------- .nv.info                  --------------------------
	.section	.nv.info,"",@"SHT_CUDA_INFO"
	.align	4


	//----- nvinfo : EIATTR_REGCOUNT
	.align		4
        /*0000*/ 	.byte	0x04, 0x2f
        /*0002*/ 	.short	(.L_2 - .L_1)
	.align		4
.L_1:
        /*0004*/ 	.word	index@(_Z15UpdatePositionsidP7double2S0_)
        /*0008*/ 	.word	0x00000018


	//----- nvinfo : EIATTR_FRAME_SIZE
	.align		4
.L_2:
        /*000c*/ 	.byte	0x04, 0x11
        /*000e*/ 	.short	(.L_4 - .L_3)
	.align		4
.L_3:
        /*0010*/ 	.word	index@(_Z15UpdatePositionsidP7double2S0_)
        /*0014*/ 	.word	0x00000018


	//----- nvinfo : EIATTR_MIN_STACK_SIZE
	.align		4
.L_4:
        /*0018*/ 	.byte	0x04, 0x12
        /*001a*/ 	.short	(.L_6 - .L_5)
	.align		4
.L_5:
        /*001c*/ 	.word	index@(_Z15UpdatePositionsidP7double2S0_)
        /*0020*/ 	.word	0x00000018
.L_6:


//--------------------- .nv.compat                --------------------------
	.section	.nv.compat,"",@"SHT_CUDA_COMPAT_INFO"
	.align	4
        /*0000*/ 	.byte	0x02, 0x09, 0x00, 0x00, 0x02, 0x02, 0x01, 0x00, 0x02, 0x05, 0x05, 0x00, 0x03, 0x07, 0x01, 0x01
        /*0010*/ 	.byte	0x02, 0x03, 0x00, 0x00, 0x02, 0x06, 0x01, 0x00, 0x04, 0x0b, 0x08, 0x00, 0x01, 0x00, 0x00, 0x00
        /*0020*/ 	.byte	0x00, 0x00, 0x00, 0x00


//--------------------- .nv.info._Z15UpdatePositionsidP7double2S0_ --------------------------
	.section	.nv.info._Z15UpdatePositionsidP7double2S0_,"",@"SHT_CUDA_INFO"
	.sectionflags	@""
	.align	4


	//----- nvinfo : EIATTR_CUDA_API_VERSION
	.align		4
        /*0000*/ 	.byte	0x04, 0x37
        /*0002*/ 	.short	(.L_8 - .L_7)
.L_7:
        /*0004*/ 	.word	0x00000082


	//----- nvinfo : EIATTR_KPARAM_INFO
	.align		4
.L_8:
        /*0008*/ 	.byte	0x04, 0x17
        /*000a*/ 	.short	(.L_10 - .L_9)
.L_9:
        /*000c*/ 	.word	0x00000000
        /*0010*/ 	.short	0x0003
        /*0012*/ 	.short	0x0018
        /*0014*/ 	.byte	0x00, 0xf5, 0x21, 0x00


	//----- nvinfo : EIATTR_KPARAM_INFO
	.align		4
.L_10:
        /*0018*/ 	.byte	0x04, 0x17
        /*001a*/ 	.short	(.L_12 - .L_11)
.L_11:
        /*001c*/ 	.word	0x00000000
        /*0020*/ 	.short	0x0002
        /*0022*/ 	.short	0x0010
        /*0024*/ 	.byte	0x00, 0xf5, 0x21, 0x00


	//----- nvinfo : EIATTR_KPARAM_INFO
	.align		4
.L_12:
        /*0028*/ 	.byte	0x04, 0x17
        /*002a*/ 	.short	(.L_14 - .L_13)
.L_13:
        /*002c*/ 	.word	0x00000000
        /*0030*/ 	.short	0x0001
        /*0032*/ 	.short	0x0008
        /*0034*/ 	.byte	0x00, 0xf0, 0x21, 0x00


	//----- nvinfo : EIATTR_KPARAM_INFO
	.align		4
.L_14:
        /*0038*/ 	.byte	0x04, 0x17
        /*003a*/ 	.short	(.L_16 - .L_15)
.L_15:
        /*003c*/ 	.word	0x00000000
        /*0040*/ 	.short	0x0000
        /*0042*/ 	.short	0x0000
        /*0044*/ 	.byte	0x00, 0xf0, 0x11, 0x00


	//----- nvinfo : EIATTR_SPARSE_MMA_MASK
	.align		4
.L_16:
        /*0048*/ 	.byte	0x03, 0x50
        /*004a*/ 	.short	0x0000


	//----- nvinfo : EIATTR_MAXREG_COUNT
	.align		4
        /*004c*/ 	.byte	0x03, 0x1b
        /*004e*/ 	.short	0x00ff


	//----- nvinfo : EIATTR_EXTERNS
	.align		4
        /*0050*/ 	.byte	0x04, 0x0f
        /*0052*/ 	.short	(.L_18 - .L_17)


	//   ....[0]....
	.align		4
.L_17:
        /*0054*/ 	.word	index@(vprintf)


	//----- nvinfo : EIATTR_MERCURY_ISA_VERSION
	.align		4
.L_18:
        /*0058*/ 	.byte	0x03, 0x5f
        /*005a*/ 	.short	0x0101


	//----- nvinfo : EIATTR_VRC_CTA_INIT_COUNT
	.align		4
        /*005c*/ 	.byte	0x02, 0x4a
	.zero		1
	.zero		1


	//----- nvinfo : EIATTR_SYSCALL_OFFSETS
	.align		4
        /*0060*/ 	.byte	0x04, 0x46
        /*0062*/ 	.short	(.L_20 - .L_19)


	//   ....[0]....
.L_19:
        /*0064*/ 	.word	0x00000230


	//----- nvinfo : EIATTR_EXIT_INSTR_OFFSETS
	.align		4
.L_20:
        /*0068*/ 	.byte	0x04, 0x1c
        /*006a*/ 	.short	(.L_22 - .L_21)


	//   ....[0]....
.L_21:
        /*006c*/ 	.word	0x000000c0


	//   ....[1]....
        /*0070*/ 	.word	0x00000190


	//   ....[2]....
        /*0074*/ 	.word	0x00000240


	//----- nvinfo : EIATTR_CRS_STACK_SIZE
	.align		4
.L_22:
        /*0078*/ 	.byte	0x04, 0x1e
        /*007a*/ 	.short	(.L_24 - .L_23)
.L_23:
        /*007c*/ 	.word	0x00000000


	//----- nvinfo : EIATTR_CBANK_PARAM_SIZE
	.align		4
.L_24:
        /*0080*/ 	.byte	0x03, 0x19
        /*0082*/ 	.short	0x0020


	//----- nvinfo : EIATTR_PARAM_CBANK
	.align		4
        /*0084*/ 	.byte	0x04, 0x0a
        /*0086*/ 	.short	(.L_26 - .L_25)
	.align		4
.L_25:
        /*0088*/ 	.word	index@(.nv.constant0._Z15UpdatePositionsidP7double2S0_)
        /*008c*/ 	.short	0x0380
        /*008e*/ 	.short	0x0020


	//----- nvinfo : EIATTR_SW_WAR
	.align		4
.L_26:
        /*0090*/ 	.byte	0x04, 0x36
        /*0092*/ 	.short	(.L_28 - .L_27)
.L_27:
        /*0094*/ 	.word	0x00000008
.L_28:


//--------------------- .nv.callgraph             --------------------------
	.section	.nv.callgraph,"",@"SHT_CUDA_CALLGRAPH"
	.align	4
	.sectionentsize	8
	.align		4
        /*0000*/ 	.word	0x00000000
	.align		4
        /*0004*/ 	.word	0xffffffff
	.align		4
        /*0008*/ 	.word	index@(_Z15UpdatePositionsidP7double2S0_)
	.align		4
        /*000c*/ 	.word	index@(vprintf)
	.align		4
        /*0010*/ 	.word	0x00000000
	.align		4
        /*0014*/ 	.word	0xfffffffe
	.align		4
        /*0018*/ 	.word	0x00000000
	.align		4
        /*001c*/ 	.word	0xfffffffd
	.align		4
        /*0020*/ 	.word	0x00000000
	.align		4
        /*0024*/ 	.word	0xfffffffc


//--------------------- .nv.constant4             --------------------------
	.section	.nv.constant4,"a",@progbits
	.align	8
	.align		8
.nv.constant4:
        /*0000*/ 	.dword	vprintf
	.align		8
        /*0008*/ 	.dword	$str


//--------------------- .text._Z15UpdatePositionsidP7double2S0_ --------------------------
	.section	.text._Z15UpdatePositionsidP7double2S0_,"ax",@progbits
	.align	128
        .global         _Z15UpdatePositionsidP7double2S0_
        .type           _Z15UpdatePositionsidP7double2S0_,@function
        .size           _Z15UpdatePositionsidP7double2S0_,(.L_x_2 - _Z15UpdatePositionsidP7double2S0_)
        .other          _Z15UpdatePositionsidP7double2S0_,@"STO_CUDA_ENTRY STV_DEFAULT"
_Z15UpdatePositionsidP7double2S0_:
.text._Z15UpdatePositionsidP7double2S0_:
[----:B------:R-:W0:Y:S01]  /*0000*/  LDC R1, c[0x0][0x37c] ;  /* 0x0000df00ff017b82 */ /* 0x000e220000000800 */
[----:B------:R-:W1:Y:S01]  /*0010*/  S2R R0, SR_TID.X ;  /* 0x0000000000007919 */ /* 0x000e620000002100 */
[----:B------:R-:W2:Y:S06]  /*0020*/  LDCU UR5, c[0x0][0x2fc] ;  /* 0x00005f80ff0577ac */ /* 0x000eac0008000800 */
[----:B------:R-:W1:Y:S01]  /*0030*/  S2UR UR6, SR_CTAID.X ;  /* 0x00000000000679c3 */ /* 0x000e620000002500 */
[----:B0-----:R-:W-:Y:S01]  /*0040*/  VIADD R1, R1, 0xffffffe8 ;  /* 0xffffffe801017836 */ /* 0x001fe20000000000 */
[----:B------:R-:W0:Y:S01]  /*0050*/  LDCU UR7, c[0x0][0x380] ;  /* 0x00007000ff0777ac */ /* 0x000e220008000800 */
[----:B------:R-:W3:Y:S05]  /*0060*/  LDCU UR4, c[0x0][0x2f8] ;  /* 0x00005f00ff0477ac */ /* 0x000eea0008000800 */
[----:B------:R-:W1:Y:S01]  /*0070*/  LDC R3, c[0x0][0x360] ;  /* 0x0000d800ff037b82 */ /* 0x000e620000000800 */
[----:B---3--:R-:W-:-:S05]  /*0080*/  IADD3 R6, P1, PT, R1, UR4, RZ ;  /* 0x0000000401067c10 */ /* 0x008fca000ff3e0ff */
[----:B--2---:R-:W-:Y:S02]  /*0090*/  IMAD.X R7, RZ, RZ, UR5, P1 ;  /* 0x00000005ff077e24 */ /* 0x004fe400088e06ff */
[----:B-1----:R-:W-:-:S05]  /*00a0*/  IMAD R0, R3, UR6, R0 ;  /* 0x0000000603007c24 */ /* 0x002fca000f8e0200 */
[----:B0-----:R-:W-:-:S13]  /*00b0*/  ISETP.GE.AND P0, PT, R0, UR7, PT ;  /* 0x0000000700007c0c */ /* 0x001fda000bf06270 */
[----:B------:R-:W-:Y:S05]  /*00c0*/  @P0 EXIT ;  /* 0x000000000000094d */ /* 0x000fea0003800000 */
[----:B------:R-:W0:Y:S01]  /*00d0*/  LDC.64 R8, c[0x0][0x398] ;  /* 0x0000e600ff087b82 */ /* 0x000e220000000a00 */
[----:B------:R-:W1:Y:S07]  /*00e0*/  LDCU.64 UR4, c[0x0][0x358] ;  /* 0x00006b00ff0477ac */ /* 0x000e6e0008000a00 */
[----:B------:R-:W2:Y:S08]  /*00f0*/  LDC.64 R4, c[0x0][0x388] ;  /* 0x0000e200ff047b82 */ /* 0x000eb00000000a00 */
[----:B------:R-:W3:Y:S01]  /*0100*/  LDC.64 R12, c[0x0][0x390] ;  /* 0x0000e400ff0c7b82 */ /* 0x000ee20000000a00 */
[----:B0-----:R-:W-:-:S06]  /*0110*/  IMAD.WIDE R8, R0, 0x10, R8 ;  /* 0x0000001000087825 */ /* 0x001fcc00078e0208 */
[----:B-1----:R-:W4:Y:S01]  /*0120*/  LDG.E.128 R8, desc[UR4][R8.64] ;  /* 0x0000000408087981 */ /* 0x002f22000c1e1d00 */
[----:B--2---:R-:W-:Y:S02]  /*0130*/  DMUL R4, R4, R4 ;  /* 0x0000000404047228 */ /* 0x004fe40000000000 */
[----:B----4-:R-:W-:-:S08]  /*0140*/  DMUL R2, R10, R10 ;  /* 0x0000000a0a027228 */ /* 0x010fd00000000000 */
[----:B------:R-:W-:-:S08]  /*0150*/  DFMA R2, R8, R8, R2 ;  /* 0x000000080802722b */ /* 0x000fd00000000002 */
[----:B------:R-:W-:Y:S01]  /*0160*/  DSETP.GT.AND P0, PT, R2, R4, PT ;  /* 0x000000040200722a */ /* 0x000fe20003f04000 */
[----:B---3--:R-:W-:-:S05]  /*0170*/  IMAD.WIDE R2, R0, 0x10, R12 ;  /* 0x0000001000027825 */ /* 0x008fca00078e020c */
[----:B------:R0:W-:Y:S08]  /*0180*/  STG.E.128 desc[UR4][R2.64], R8 ;  /* 0x0000000802007986 */ /* 0x0001f0000c101d04 */
[----:B------:R-:W-:Y:S05]  /*0190*/  @!P0 EXIT ;  /* 0x000000000000894d */ /* 0x000fea0003800000 */
[----:B0-----:R-:W-:Y:S01]  /*01a0*/  MOV R2, 0x0 ;  /* 0x0000000000027802 */ /* 0x001fe20000000f00 */
[----:B------:R0:W-:Y:S01]  /*01b0*/  STL.64 [R1+0x8], R8 ;  /* 0x0000080801007387 */ /* 0x0001e20000100a00 */
[----:B------:R-:W1:Y:S03]  /*01c0*/  LDCU.64 UR4, c[0x4][0x8] ;  /* 0x01000100ff0477ac */ /* 0x000e660008000a00 */
[----:B------:R0:W-:Y:S01]  /*01d0*/  STL.64 [R1+0x10], R10 ;  /* 0x0000100a01007387 */ /* 0x0001e20000100a00 */
[----:B------:R-:W2:Y:S03]  /*01e0*/  LDC.64 R2, c[0x4][R2] ;  /* 0x0100000002027b82 */ /* 0x000ea60000000a00 */
[----:B------:R0:W-:Y:S01]  /*01f0*/  STL [R1], R0 ;  /* 0x0000000001007387 */ /* 0x0001e20000100800 */
[----:B-1----:R-:W-:-:S02]  /*0200*/  MOV R4, UR4 ;  /* 0x0000000400047c02 */ /* 0x002fc40008000f00 */
[----:B0-----:R-:W-:-:S07]  /*0210*/  MOV R5, UR5 ;  /* 0x0000000500057c02 */ /* 0x001fce0008000f00 */
[----:B------:R-:W-:-:S07]  /*0220*/  LEPC R20, `(.L_x_0) ;  /* 0x000000001014794e */ /* 0x000fce0000000000 */
[----:B--2---:R-:W-:Y:S05]  /*0230*/  CALL.ABS.NOINC R2 ;  /* 0x0000000002007343 */ /* 0x004fea0003c00000 */
.L_x_0:
[----:B------:R-:W-:Y:S05]  /*0240*/  EXIT ;  /* 0x000000000000794d */ /* 0x000fea0003800000 */
.L_x_1:
[----:B------:R-:W-:-:S00]  /*0250*/  BRA `(.L_x_1) ;  /* 0xfffffffc00fc7947 */ /* 0x000fc0000383ffff */
[----:B------:R-:W-:-:S00]  /*0260*/  NOP ;  /* 0x0000000000007918 */ /* 0x000fc00000000000 */
        /* <DEDUP_REMOVED lines=9> */
.L_x_2:


//--------------------- .nv.global.init           --------------------------
	.section	.nv.global.init,"aw",@progbits
.nv.global.init:
	.type		$str,@object
	.size		$str,(.L_0 - $str)
$str:
        /*0000*/ 	.byte	0x25, 0x64, 0x20, 0x69, 0x73, 0x20, 0x6f, 0x75, 0x74, 0x73, 0x69, 0x64, 0x65, 0x20, 0x72, 0x65
        /*0010*/ 	.byte	0x67, 0x69, 0x6f, 0x6e, 0x2e, 0x20, 0x25, 0x31, 0x2e, 0x34, 0x66, 0x20, 0x25, 0x31, 0x2e, 0x34
        /*0020*/ 	.byte	0x66, 0x0a, 0x00
.L_0:


//--------------------- .nv.shared.reserved.0     --------------------------
	.section	.nv.shared.reserved.0,"aw",@nobits
	.weak		__nv_reservedSMEM_offset_0_alias
	.size		__nv_reservedSMEM_offset_0_alias, 0, 64
	.other		__nv_reservedSMEM_offset_0_alias,@"STO_CUDA_RESERVED_SHARED STV_DEFAULT"
__nv_reservedSMEM_offset_0_alias:
	.zero		0
	.zero		64


//--------------------- .nv.constant0._Z15UpdatePositionsidP7double2S0_ --------------------------
	.section	.nv.constant0._Z15UpdatePositionsidP7double2S0_,"a",@progbits
	.sectionflags	@""
	.align	4
.nv.constant0._Z15UpdatePositionsidP7double2S0_:
	.zero		928


//--------------------- SYMBOLS --------------------------

	.type		.nv.reservedSmem.offset0,@object
	.size		.nv.reservedSmem.offset0,0x4
	.type		vprintf,@function
